//
// Generated by NVIDIA NVVM Compiler
//
// Compiler Build ID: CL-36424714
// Cuda compilation tools, release 13.0, V13.0.88
// Based on NVVM 20.0.0
//

.version 9.0
.target sm_100
.address_size 64

	// .globl	_Z8mykernelv

.visible .entry _Z8mykernelv()
{


	ret;

}
	// .globl	_Z3addPdS_S_
.visible .entry _Z3addPdS_S_(
	.param .u64 .ptr .align 1 _Z3addPdS_S__param_0,
	.param .u64 .ptr .align 1 _Z3addPdS_S__param_1,
	.param .u64 .ptr .align 1 _Z3addPdS_S__param_2
)
{
	.reg .b32 	%r<2>;
	.reg .b64 	%rd<11>;
	.reg .b64 	%fd<4>;

	ld.param.u64 	%rd1, [_Z3addPdS_S__param_0];
	ld.param.u64 	%rd2, [_Z3addPdS_S__param_1];
	ld.param.u64 	%rd3, [_Z3addPdS_S__param_2];
	cvta.to.global.u64 	%rd4, %rd3;
	cvta.to.global.u64 	%rd5, %rd2;
	cvta.to.global.u64 	%rd6, %rd1;
	mov.u32 	%r1, %tid.x;
	mul.wide.u32 	%rd7, %r1, 8;
	add.s64 	%rd8, %rd6, %rd7;
	ld.global.f64 	%fd1, [%rd8];
	add.s64 	%rd9, %rd5, %rd7;
	ld.global.f64 	%fd2, [%rd9];
	add.f64 	%fd3, %fd1, %fd2;
	add.s64 	%rd10, %rd4, %rd7;
	st.global.f64 	[%rd10], %fd3;
	ret;

}


// ===== COMPILED SASS (sm_100) =====

	.target	sm_100

	.elftype	@"ET_EXEC"


//--------------------- .note.nv.tkinfo           --------------------------
	.section	.note.nv.tkinfo,"",@"SHT_NOTE"
	.sectionflags	@"SHF_NOTE_NV_TKINFO"
	.tkinfo
        /*0018*/ 	.word	0x00000002
        /*0030*/ 	.string	""
        /*0030*/ 	.string	"ptxas"
        /*0030*/ 	.string	"Cuda compilation tools, release 13.0, V13.0.88"
        /*0030*/ 	.string	"Build cuda_13.0.r13.0/compiler.36424714_0"
        /*0030*/ 	.string	"-arch sm_100 -m 64 "



//--------------------- .note.nv.cuinfo           --------------------------
	.section	.note.nv.cuinfo,"",@"SHT_NOTE"
	.sectionflags	@"SHF_NOTE_NV_CUINFO"
        /*0018*/ 	.short	0x0002
        /*001a*/ 	.short	0x0064
        /*001c*/ 	.short	0x0082
	.zero		2


//--------------------- .nv.info                  --------------------------
	.section	.nv.info,"",@"SHT_CUDA_INFO"
	.align	4


	//----- nvinfo : EIATTR_REGCOUNT
	.align		4
        /*0000*/ 	.byte	0x04, 0x2f
        /*0002*/ 	.short	(.L_1 - .L_0)
	.align		4
.L_0:
        /*0004*/ 	.word	index@(_Z8mykernelv)
        /*0008*/ 	.word	0x00000004


	//----- nvinfo : EIATTR_FRAME_SIZE
	.align		4
.L_1:
        /*000c*/ 	.byte	0x04, 0x11
        /*000e*/ 	.short	(.L_3 - .L_2)
	.align		4
.L_2:
        /*0010*/ 	.word	index@(_Z8mykernelv)
        /*0014*/ 	.word	0x00000000


	//----- nvinfo : EIATTR_REGCOUNT
	.align		4
.L_3:
        /*0018*/ 	.byte	0x04, 0x2f
        /*001a*/ 	.short	(.L_5 - .L_4)
	.align		4
.L_4:
        /*001c*/ 	.word	index@(_Z3addPdS_S_)
        /*0020*/ 	.word	0x0000000e


	//----- nvinfo : EIATTR_FRAME_SIZE
	.align		4
.L_5:
        /*0024*/ 	.byte	0x04, 0x11
        /*0026*/ 	.short	(.L_7 - .L_6)
	.align		4
.L_6:
        /*0028*/ 	.word	index@(_Z3addPdS_S_)
        /*002c*/ 	.word	0x00000000


	//----- nvinfo : EIATTR_MIN_STACK_SIZE
	.align		4
.L_7:
        /*0030*/ 	.byte	0x04, 0x12
        /*0032*/ 	.short	(.L_9 - .L_8)
	.align		4
.L_8:
        /*0034*/ 	.word	index@(_Z3addPdS_S_)
        /*0038*/ 	.word	0x00000000


	//----- nvinfo : EIATTR_MIN_STACK_SIZE
	.align		4
.L_9:
        /*003c*/ 	.byte	0x04, 0x12
        /*003e*/ 	.short	(.L_11 - .L_10)
	.align		4
.L_10:
        /*0040*/ 	.word	index@(_Z8mykernelv)
        /*0044*/ 	.word	0x00000000
.L_11:


//--------------------- .nv.compat                --------------------------
	.section	.nv.compat,"",@"SHT_CUDA_COMPAT_INFO"
	.align	4
        /*0000*/ 	.byte	0x02, 0x09, 0x00, 0x00, 0x02, 0x02, 0x01, 0x00, 0x02, 0x05, 0x05, 0x00, 0x03, 0x07, 0x01, 0x01
        /*0010*/ 	.byte	0x02, 0x03, 0x00, 0x00, 0x02, 0x06, 0x01, 0x00, 0x04, 0x0b, 0x08, 0x00, 0x01, 0x00, 0x00, 0x00
        /*0020*/ 	.byte	0x00, 0x00, 0x00, 0x00


//--------------------- .nv.info._Z3addPdS_S_     --------------------------
	.section	.nv.info._Z3addPdS_S_,"",@"SHT_CUDA_INFO"
	.sectionflags	@""
	.align	4


	//----- nvinfo : EIATTR_CUDA_API_VERSION
	.align		4
        /*0000*/ 	.byte	0x04, 0x37
        /*0002*/ 	.short	(.L_13 - .L_12)
.L_12:
        /*0004*/ 	.word	0x00000082


	//----- nvinfo : EIATTR_KPARAM_INFO
	.align		4
.L_13:
        /*0008*/ 	.byte	0x04, 0x17
        /*000a*/ 	.short	(.L_15 - .L_14)
.L_14:
        /*000c*/ 	.word	0x00000000
        /*0010*/ 	.short	0x0002
        /*0012*/ 	.short	0x0010
        /*0014*/ 	.byte	0x00, 0xf5, 0x21, 0x00


	//----- nvinfo : EIATTR_KPARAM_INFO
	.align		4
.L_15:
        /*0018*/ 	.byte	0x04, 0x17
        /*001a*/ 	.short	(.L_17 - .L_16)
.L_16:
        /*001c*/ 	.word	0x00000000
        /*0020*/ 	.short	0x0001
        /*0022*/ 	.short	0x0008
        /*0024*/ 	.byte	0x00, 0xf5, 0x21, 0x00


	//----- nvinfo : EIATTR_KPARAM_INFO
	.align		4
.L_17:
        /*0028*/ 	.byte	0x04, 0x17
        /*002a*/ 	.short	(.L_19 - .L_18)
.L_18:
        /*002c*/ 	.word	0x00000000
        /*0030*/ 	.short	0x0000
        /*0032*/ 	.short	0x0000
        /*0034*/ 	.byte	0x00, 0xf5, 0x21, 0x00


	//----- nvinfo : EIATTR_SPARSE_MMA_MASK
	.align		4
.L_19:
        /*0038*/ 	.byte	0x03, 0x50
        /*003a*/ 	.short	0x0000


	//----- nvinfo : EIATTR_MAXREG_COUNT
	.align		4
        /*003c*/ 	.byte	0x03, 0x1b
        /*003e*/ 	.short	0x00ff


	//----- nvinfo : EIATTR_MERCURY_ISA_VERSION
	.align		4
        /*0040*/ 	.byte	0x03, 0x5f
        /*0042*/ 	.short	0x0101


	//----- nvinfo : EIATTR_VRC_CTA_INIT_COUNT
	.align		4
        /*0044*/ 	.byte	0x02, 0x4a
	.zero		1
	.zero		1


	//----- nvinfo : EIATTR_EXIT_INSTR_OFFSETS
	.align		4
        /*0048*/ 	.byte	0x04, 0x1c
        /*004a*/ 	.short	(.L_21 - .L_20)


	//   ....[0]....
.L_20:
        /*004c*/ 	.word	0x000000d0


	//----- nvinfo : EIATTR_CBANK_PARAM_SIZE
	.align		4
.L_21:
        /*0050*/ 	.byte	0x03, 0x19
        /*0052*/ 	.short	0x0018


	//----- nvinfo : EIATTR_PARAM_CBANK
	.align		4
        /*0054*/ 	.byte	0x04, 0x0a
        /*0056*/ 	.short	(.L_23 - .L_22)
	.align		4
.L_22:
        /*0058*/ 	.word	index@(.nv.constant0._Z3addPdS_S_)
        /*005c*/ 	.short	0x0380
        /*005e*/ 	.short	0x0018


	//----- nvinfo : EIATTR_SW_WAR
	.align		4
.L_23:
        /*0060*/ 	.byte	0x04, 0x36
        /*0062*/ 	.short	(.L_25 - .L_24)
.L_24:
        /*0064*/ 	.word	0x00000008
.L_25:


//--------------------- .nv.info._Z8mykernelv     --------------------------
	.section	.nv.info._Z8mykernelv,"",@"SHT_CUDA_INFO"
	.sectionflags	@""
	.align	4


	//----- nvinfo : EIATTR_CUDA_API_VERSION
	.align		4
        /*0000*/ 	.byte	0x04, 0x37
        /*0002*/ 	.short	(.L_27 - .L_26)
.L_26:
        /*0004*/ 	.word	0x00000082


	//----- nvinfo : EIATTR_SPARSE_MMA_MASK
	.align		4
.L_27:
        /*0008*/ 	.byte	0x03, 0x50
        /*000a*/ 	.short	0x0000


	//----- nvinfo : EIATTR_MAXREG_COUNT
	.align		4
        /*000c*/ 	.byte	0x03, 0x1b
        /*000e*/ 	.short	0x00ff


	//----- nvinfo : EIATTR_MERCURY_ISA_VERSION
	.align		4
        /*0010*/ 	.byte	0x03, 0x5f
        /*0012*/ 	.short	0x0101


	//----- nvinfo : EIATTR_VRC_CTA_INIT_COUNT
	.align		4
        /*0014*/ 	.byte	0x02, 0x4a
	.zero		1
	.zero		1


	//----- nvinfo : EIATTR_EXIT_INSTR_OFFSETS
	.align		4
        /*0018*/ 	.byte	0x04, 0x1c
        /*001a*/ 	.short	(.L_29 - .L_28)


	//   ....[0]....
.L_28:
        /*001c*/ 	.word	0x00000010


	//----- nvinfo : EIATTR_SW_WAR
	.align		4
.L_29:
        /*0020*/ 	.byte	0x04, 0x36
        /*0022*/ 	.short	(.L_31 - .L_30)
.L_30:
        /*0024*/ 	.word	0x00000008
.L_31:


//--------------------- .nv.callgraph             --------------------------
	.section	.nv.callgraph,"",@"SHT_CUDA_CALLGRAPH"
	.align	4
	.sectionentsize	8
	.align		4
        /*0000*/ 	.word	0x00000000
	.align		4
        /*0004*/ 	.word	0xffffffff
	.align		4
        /*0008*/ 	.word	0x00000000
	.align		4
        /*000c*/ 	.word	0xfffffffe
	.align		4
        /*0010*/ 	.word	0x00000000
	.align		4
        /*0014*/ 	.word	0xfffffffd
	.align		4
        /*0018*/ 	.word	0x00000000
	.align		4
        /*001c*/ 	.word	0xfffffffc


//--------------------- .text._Z3addPdS_S_        --------------------------
	.section	.text._Z3addPdS_S_,"ax",@progbits
	.align	128
        .global         _Z3addPdS_S_
        .type           _Z3addPdS_S_,@function
        .size           _Z3addPdS_S_,(.L_x_2 - _Z3addPdS_S_)
        .other          _Z3addPdS_S_,@"STO_CUDA_ENTRY STV_DEFAULT"
_Z3addPdS_S_:
.text._Z3addPdS_S_:
[----:B------:R-:W-:Y:S01]  /*0000*/  LDC R1, c[0x0][0x37c] ;  /* 0x0000df00ff017b82 */ /* 0x000fe20000000800 */
[----:B------:R-:W0:Y:S07]  /*0010*/  S2R R11, SR_TID.X ;  /* 0x00000000000b7919 */ /* 0x000e2e0000002100 */
[----:B------:R-:W0:Y:S01]  /*0020*/  LDC.64 R2, c[0x0][0x380] ;  /* 0x0000e000ff027b82 */ /* 0x000e220000000a00 */
[----:B------:R-:W1:Y:S07]  /*0030*/  LDCU.64 UR4, c[0x0][0x358] ;  /* 0x00006b00ff0477ac */ /* 0x000e6e0008000a00 */
[----:B------:R-:W2:Y:S08]  /*0040*/  LDC.64 R4, c[0x0][0x388] ;  /* 0x0000e200ff047b82 */ /* 0x000eb00000000a00 */
[----:B------:R-:W3:Y:S01]  /*0050*/  LDC.64 R8, c[0x0][0x390] ;  /* 0x0000e400ff087b82 */ /* 0x000ee20000000a00 */
[----:B0-----:R-:W-:-:S04]  /*0060*/  IMAD.WIDE.U32 R2, R11, 0x8, R2 ;  /* 0x000000080b027825 */ /* 0x001fc800078e0002 */
[C---:B--2---:R-:W-:Y:S02]  /*0070*/  IMAD.WIDE.U32 R4, R11.reuse, 0x8, R4 ;  /* 0x000000080b047825 */ /* 0x044fe400078e0004 */
[----:B-1----:R-:W2:Y:S04]  /*0080*/  LDG.E.64 R2, desc[UR4][R2.64] ;  /* 0x0000000402027981 */ /* 0x002ea8000c1e1b00 */
[----:B------:R-:W2:Y:S01]  /*0090*/  LDG.E.64 R4, desc[UR4][R4.64] ;  /* 0x0000000404047981 */ /* 0x000ea2000c1e1b00 */
[----:B---3--:R-:W-:Y:S01]  /*00a0*/  IMAD.WIDE.U32 R8, R11, 0x8, R8 ;  /* 0x000000080b087825 */ /* 0x008fe200078e0008 */
[----:B--2---:R-:W-:-:S07]  /*00b0*/  DADD R6, R2, R4 ;  /* 0x0000000002067229 */ /* 0x004fce0000000004 */
[----:B------:R-:W-:Y:S01]  /*00c0*/  STG.E.64 desc[UR4][R8.64], R6 ;  /* 0x0000000608007986 */ /* 0x000fe2000c101b04 */
[----:B------:R-:W-:Y:S05]  /*00d0*/  EXIT ;  /* 0x000000000000794d */ /* 0x000fea0003800000 */
.L_x_0:
[----:B------:R-:W-:-:S00]  /*00e0*/  BRA `(.L_x_0) ;  /* 0xfffffffc00fc7947 */ /* 0x000fc0000383ffff */
[----:B------:R-:W-:-:S00]  /*00f0*/  NOP ;  /* 0x0000000000007918 */ /* 0x000fc00000000000 */
        /* <DEDUP_REMOVED lines=8> */
.L_x_2:


//--------------------- .text._Z8mykernelv        --------------------------
	.section	.text._Z8mykernelv,"ax",@progbits
	.align	128
        .global         _Z8mykernelv
        .type           _Z8mykernelv,@function
        .size           _Z8mykernelv,(.L_x_3 - _Z8mykernelv)
        .other          _Z8mykernelv,@"STO_CUDA_ENTRY STV_DEFAULT"
_Z8mykernelv:
.text._Z8mykernelv:
[----:B------:R-:W-:Y:S01]  /*0000*/  LDC R1, c[0x0][0x37c] ;  /* 0x0000df00ff017b82 */ /* 0x000fe20000000800 */
[----:B------:R-:W-:Y:S05]  /*0010*/  EXIT ;  /* 0x000000000000794d */ /* 0x000fea0003800000 */
.L_x_1:
        /* <DEDUP_REMOVED lines=14> */
.L_x_3:


//--------------------- .nv.shared.reserved.0     --------------------------
	.section	.nv.shared.reserved.0,"aw",@nobits
	.weak		__nv_reservedSMEM_offset_0_alias
	.size		__nv_reservedSMEM_offset_0_alias, 0, 64
	.other		__nv_reservedSMEM_offset_0_alias,@"STO_CUDA_RESERVED_SHARED STV_DEFAULT"
__nv_reservedSMEM_offset_0_alias:
	.zero		0
	.zero		64


//--------------------- .nv.constant0._Z3addPdS_S_ --------------------------
	.section	.nv.constant0._Z3addPdS_S_,"a",@progbits
	.sectionflags	@""
	.align	4
.nv.constant0._Z3addPdS_S_:
	.zero		920


//--------------------- .nv.constant0._Z8mykernelv --------------------------
	.section	.nv.constant0._Z8mykernelv,"a",@progbits
	.sectionflags	@""
	.align	4
.nv.constant0._Z8mykernelv:
	.zero		896


//--------------------- SYMBOLS --------------------------

	.type		.nv.reservedSmem.offset0,@object
	.size		.nv.reservedSmem.offset0,0x4
